//
// Generated by NVIDIA NVVM Compiler
//
// Compiler Build ID: CL-36424714
// Cuda compilation tools, release 13.0, V13.0.88
// Based on NVVM 20.0.0
//

.version 9.0
.target sm_100
.address_size 64

	// .globl	_Z17Reduction7_kernelPiPKim
.extern .shared .align 16 .b8 shared_sum[];

.visible .entry _Z17Reduction7_kernelPiPKim(
	.param .u64 .ptr .align 1 _Z17Reduction7_kernelPiPKim_param_0,
	.param .u64 .ptr .align 1 _Z17Reduction7_kernelPiPKim_param_1,
	.param .u64 _Z17Reduction7_kernelPiPKim_param_2
)
{
	.reg .pred 	%p<10>;
	.reg .b32 	%r<44>;
	.reg .b64 	%rd<15>;

	ld.param.u64 	%rd6, [_Z17Reduction7_kernelPiPKim_param_0];
	ld.param.u64 	%rd7, [_Z17Reduction7_kernelPiPKim_param_1];
	ld.param.u64 	%rd8, [_Z17Reduction7_kernelPiPKim_param_2];
	mov.u32 	%r1, %tid.x;
	mov.u32 	%r2, %ctaid.x;
	mov.u32 	%r42, %ntid.x;
	mad.lo.s32 	%r14, %r2, %r42, %r1;
	cvt.u64.u32 	%rd14, %r14;
	setp.le.u64 	%p1, %rd8, %rd14;
	mov.b32 	%r40, 0;
	@%p1 bra 	$L__BB0_3;
	mov.u32 	%r16, %nctaid.x;
	mul.lo.s32 	%r17, %r42, %r16;
	cvt.u64.u32 	%rd2, %r17;
	cvta.to.global.u64 	%rd3, %rd7;
	mov.b32 	%r40, 0;
$L__BB0_2:
	shl.b64 	%rd9, %rd14, 2;
	add.s64 	%rd10, %rd3, %rd9;
	ld.global.u32 	%r18, [%rd10];
	add.s32 	%r40, %r18, %r40;
	add.s64 	%rd14, %rd14, %rd2;
	setp.lt.u64 	%p2, %rd14, %rd8;
	@%p2 bra 	$L__BB0_2;
$L__BB0_3:
	shl.b32 	%r19, %r1, 2;
	mov.u32 	%r20, shared_sum;
	add.s32 	%r7, %r20, %r19;
	st.shared.u32 	[%r7], %r40;
	bar.sync 	0;
	add.s32 	%r21, %r42, -1;
	and.b32  	%r22, %r42, %r21;
	setp.eq.s32 	%p3, %r22, 0;
	@%p3 bra 	$L__BB0_8;
$L__BB0_4:
	add.s32 	%r23, %r42, -1;
	and.b32  	%r42, %r23, %r42;
	add.s32 	%r24, %r42, -1;
	and.b32  	%r25, %r42, %r24;
	setp.ne.s32 	%p4, %r25, 0;
	@%p4 bra 	$L__BB0_4;
	setp.lt.s32 	%p5, %r1, %r42;
	@%p5 bra 	$L__BB0_7;
	ld.shared.u32 	%r26, [%r7];
	sub.s32 	%r27, %r1, %r42;
	shl.b32 	%r28, %r27, 2;
	add.s32 	%r30, %r20, %r28;
	ld.shared.u32 	%r31, [%r30];
	add.s32 	%r32, %r31, %r26;
	st.shared.u32 	[%r30], %r32;
$L__BB0_7:
	bar.sync 	0;
$L__BB0_8:
	setp.lt.u32 	%p6, %r42, 2;
	@%p6 bra 	$L__BB0_12;
$L__BB0_9:
	shr.u32 	%r12, %r42, 1;
	setp.ge.u32 	%p7, %r1, %r12;
	@%p7 bra 	$L__BB0_11;
	shl.b32 	%r33, %r12, 2;
	add.s32 	%r34, %r7, %r33;
	ld.shared.u32 	%r35, [%r34];
	ld.shared.u32 	%r36, [%r7];
	add.s32 	%r37, %r36, %r35;
	st.shared.u32 	[%r7], %r37;
$L__BB0_11:
	bar.sync 	0;
	setp.gt.u32 	%p8, %r42, 3;
	mov.u32 	%r42, %r12;
	@%p8 bra 	$L__BB0_9;
$L__BB0_12:
	setp.ne.s32 	%p9, %r1, 0;
	@%p9 bra 	$L__BB0_14;
	ld.shared.u32 	%r38, [shared_sum];
	cvta.to.global.u64 	%rd11, %rd6;
	mul.wide.u32 	%rd12, %r2, 4;
	add.s64 	%rd13, %rd11, %rd12;
	st.global.u32 	[%rd13], %r38;
$L__BB0_14:
	ret;

}


// ===== COMPILED SASS (sm_100) =====

	.target	sm_100

	.elftype	@"ET_EXEC"


//--------------------- .note.nv.tkinfo           --------------------------
	.section	.note.nv.tkinfo,"",@"SHT_NOTE"
	.sectionflags	@"SHF_NOTE_NV_TKINFO"
	.tkinfo
        /*0018*/ 	.word	0x00000002
        /*0030*/ 	.string	""
        /*0030*/ 	.string	"ptxas"
        /*0030*/ 	.string	"Cuda compilation tools, release 13.0, V13.0.88"
        /*0030*/ 	.string	"Build cuda_13.0.r13.0/compiler.36424714_0"
        /*0030*/ 	.string	"-arch sm_100 -m 64 "



//--------------------- .note.nv.cuinfo           --------------------------
	.section	.note.nv.cuinfo,"",@"SHT_NOTE"
	.sectionflags	@"SHF_NOTE_NV_CUINFO"
        /*0018*/ 	.short	0x0002
        /*001a*/ 	.short	0x0064
        /*001c*/ 	.short	0x0082
	.zero		2


//--------------------- .nv.info                  --------------------------
	.section	.nv.info,"",@"SHT_CUDA_INFO"
	.align	4


	//----- nvinfo : EIATTR_REGCOUNT
	.align		4
        /*0000*/ 	.byte	0x04, 0x2f
        /*0002*/ 	.short	(.L_1 - .L_0)
	.align		4
.L_0:
        /*0004*/ 	.word	index@(_Z17Reduction7_kernelPiPKim)
        /*0008*/ 	.word	0x0000000e


	//----- nvinfo : EIATTR_FRAME_SIZE
	.align		4
.L_1:
        /*000c*/ 	.byte	0x04, 0x11
        /*000e*/ 	.short	(.L_3 - .L_2)
	.align		4
.L_2:
        /*0010*/ 	.word	index@(_Z17Reduction7_kernelPiPKim)
        /*0014*/ 	.word	0x00000000


	//----- nvinfo : EIATTR_MIN_STACK_SIZE
	.align		4
.L_3:
        /*0018*/ 	.byte	0x04, 0x12
        /*001a*/ 	.short	(.L_5 - .L_4)
	.align		4
.L_4:
        /*001c*/ 	.word	index@(_Z17Reduction7_kernelPiPKim)
        /*0020*/ 	.word	0x00000000
.L_5:


//--------------------- .nv.compat                --------------------------
	.section	.nv.compat,"",@"SHT_CUDA_COMPAT_INFO"
	.align	4
        /*0000*/ 	.byte	0x02, 0x09, 0x00, 0x00, 0x02, 0x02, 0x01, 0x00, 0x02, 0x05, 0x05, 0x00, 0x03, 0x07, 0x01, 0x01
        /*0010*/ 	.byte	0x02, 0x03, 0x00, 0x00, 0x02, 0x06, 0x01, 0x00, 0x04, 0x0b, 0x08, 0x00, 0x09, 0x00, 0x00, 0x00
        /*0020*/ 	.byte	0x00, 0x00, 0x00, 0x00


//--------------------- .nv.info._Z17Reduction7_kernelPiPKim --------------------------
	.section	.nv.info._Z17Reduction7_kernelPiPKim,"",@"SHT_CUDA_INFO"
	.sectionflags	@""
	.align	4


	//----- nvinfo : EIATTR_CUDA_API_VERSION
	.align		4
        /*0000*/ 	.byte	0x04, 0x37
        /*0002*/ 	.short	(.L_7 - .L_6)
.L_6:
        /*0004*/ 	.word	0x00000082


	//----- nvinfo : EIATTR_KPARAM_INFO
	.align		4
.L_7:
        /*0008*/ 	.byte	0x04, 0x17
        /*000a*/ 	.short	(.L_9 - .L_8)
.L_8:
        /*000c*/ 	.word	0x00000000
        /*0010*/ 	.short	0x0002
        /*0012*/ 	.short	0x0010
        /*0014*/ 	.byte	0x00, 0xf0, 0x21, 0x00


	//----- nvinfo : EIATTR_KPARAM_INFO
	.align		4
.L_9:
        /*0018*/ 	.byte	0x04, 0x17
        /*001a*/ 	.short	(.L_11 - .L_10)
.L_10:
        /*001c*/ 	.word	0x00000000
        /*0020*/ 	.short	0x0001
        /*0022*/ 	.short	0x0008
        /*0024*/ 	.byte	0x00, 0xf5, 0x21, 0x00


	//----- nvinfo : EIATTR_KPARAM_INFO
	.align		4
.L_11:
        /*0028*/ 	.byte	0x04, 0x17
        /*002a*/ 	.short	(.L_13 - .L_12)
.L_12:
        /*002c*/ 	.word	0x00000000
        /*0030*/ 	.short	0x0000
        /*0032*/ 	.short	0x0000
        /*0034*/ 	.byte	0x00, 0xf5, 0x21, 0x00


	//----- nvinfo : EIATTR_SPARSE_MMA_MASK
	.align		4
.L_13:
        /*0038*/ 	.byte	0x03, 0x50
        /*003a*/ 	.short	0x0000


	//----- nvinfo : EIATTR_MAXREG_COUNT
	.align		4
        /*003c*/ 	.byte	0x03, 0x1b
        /*003e*/ 	.short	0x00ff


	//----- nvinfo : EIATTR_NUM_BARRIERS
	.align		4
        /*0040*/ 	.byte	0x02, 0x4c
        /*0042*/ 	.byte	0x01
	.zero		1


	//----- nvinfo : EIATTR_MERCURY_ISA_VERSION
	.align		4
        /*0044*/ 	.byte	0x03, 0x5f
        /*0046*/ 	.short	0x0101


	//----- nvinfo : EIATTR_VRC_CTA_INIT_COUNT
	.align		4
        /*0048*/ 	.byte	0x02, 0x4a
	.zero		1
	.zero		1


	//----- nvinfo : EIATTR_EXIT_INSTR_OFFSETS
	.align		4
        /*004c*/ 	.byte	0x04, 0x1c
        /*004e*/ 	.short	(.L_15 - .L_14)


	//   ....[0]....
.L_14:
        /*0050*/ 	.word	0x00000400


	//   ....[1]....
        /*0054*/ 	.word	0x00000480


	//----- nvinfo : EIATTR_CRS_STACK_SIZE
	.align		4
.L_15:
        /*0058*/ 	.byte	0x04, 0x1e
        /*005a*/ 	.short	(.L_17 - .L_16)
.L_16:
        /*005c*/ 	.word	0x00000000


	//----- nvinfo : EIATTR_CBANK_PARAM_SIZE
	.align		4
.L_17:
        /*0060*/ 	.byte	0x03, 0x19
        /*0062*/ 	.short	0x0018


	//----- nvinfo : EIATTR_PARAM_CBANK
	.align		4
        /*0064*/ 	.byte	0x04, 0x0a
        /*0066*/ 	.short	(.L_19 - .L_18)
	.align		4
.L_18:
        /*0068*/ 	.word	index@(.nv.constant0._Z17Reduction7_kernelPiPKim)
        /*006c*/ 	.short	0x0380
        /*006e*/ 	.short	0x0018


	//----- nvinfo : EIATTR_SW_WAR
	.align		4
.L_19:
        /*0070*/ 	.byte	0x04, 0x36
        /*0072*/ 	.short	(.L_21 - .L_20)
.L_20:
        /*0074*/ 	.word	0x00000008
.L_21:


//--------------------- .nv.callgraph             --------------------------
	.section	.nv.callgraph,"",@"SHT_CUDA_CALLGRAPH"
	.align	4
	.sectionentsize	8
	.align		4
        /*0000*/ 	.word	0x00000000
	.align		4
        /*0004*/ 	.word	0xffffffff
	.align		4
        /*0008*/ 	.word	0x00000000
	.align		4
        /*000c*/ 	.word	0xfffffffe
	.align		4
        /*0010*/ 	.word	0x00000000
	.align		4
        /*0014*/ 	.word	0xfffffffd
	.align		4
        /*0018*/ 	.word	0x00000000
	.align		4
        /*001c*/ 	.word	0xfffffffc


//--------------------- .text._Z17Reduction7_kernelPiPKim --------------------------
	.section	.text._Z17Reduction7_kernelPiPKim,"ax",@progbits
	.align	128
        .global         _Z17Reduction7_kernelPiPKim
        .type           _Z17Reduction7_kernelPiPKim,@function
        .size           _Z17Reduction7_kernelPiPKim,(.L_x_8 - _Z17Reduction7_kernelPiPKim)
        .other          _Z17Reduction7_kernelPiPKim,@"STO_CUDA_ENTRY STV_DEFAULT"
_Z17Reduction7_kernelPiPKim:
.text._Z17Reduction7_kernelPiPKim:
[----:B------:R-:W-:Y:S01]  /*0000*/  LDC R1, c[0x0][0x37c] ;  /* 0x0000df00ff017b82 */ /* 0x000fe20000000800 */
[----:B------:R-:W0:Y:S01]  /*0010*/  S2R R7, SR_TID.X ;  /* 0x0000000000077919 */ /* 0x000e220000002100 */
[----:B------:R-:W1:Y:S01]  /*0020*/  LDCU UR4, c[0x0][0x360] ;  /* 0x00006c00ff0477ac */ /* 0x000e620008000800 */
[----:B------:R-:W-:Y:S01]  /*0030*/  BSSY.RECONVERGENT B0, `(.L_x_0) ;  /* 0x0000018000007945 */ /* 0x000fe20003800200 */
[----:B------:R-:W-:Y:S01]  /*0040*/  IMAD.MOV.U32 R5, RZ, RZ, RZ ;  /* 0x000000ffff057224 */ /* 0x000fe200078e00ff */
[----:B------:R-:W0:Y:S01]  /*0050*/  S2R R6, SR_CTAID.X ;  /* 0x0000000000067919 */ /* 0x000e220000002500 */
[----:B------:R-:W2:Y:S01]  /*0060*/  LDCU.64 UR8, c[0x0][0x390] ;  /* 0x00007200ff0877ac */ /* 0x000ea20008000a00 */
[----:B------:R-:W3:Y:S01]  /*0070*/  LDCU.64 UR6, c[0x0][0x358] ;  /* 0x00006b00ff0677ac */ /* 0x000ee20008000a00 */
[----:B------:R-:W4:Y:S01]  /*0080*/  LDCU.64 UR10, c[0x0][0x388] ;  /* 0x00007100ff0a77ac */ /* 0x000f220008000a00 */
[----:B-1----:R-:W-:Y:S02]  /*0090*/  IMAD.U32 R4, RZ, RZ, UR4 ;  /* 0x00000004ff047e24 */ /* 0x002fe4000f8e00ff */
[----:B0-----:R-:W-:-:S05]  /*00a0*/  IMAD R0, R6, UR4, R7 ;  /* 0x0000000406007c24 */ /* 0x001fca000f8e0207 */
[----:B--2---:R-:W-:-:S04]  /*00b0*/  ISETP.GE.U32.AND P0, PT, R0, UR8, PT ;  /* 0x0000000800007c0c */ /* 0x004fc8000bf06070 */
[----:B------:R-:W-:-:S13]  /*00c0*/  ISETP.GE.U32.AND.EX P0, PT, RZ, UR9, PT, P0 ;  /* 0x00000009ff007c0c */ /* 0x000fda000bf06100 */
[----:B---34-:R-:W-:Y:S05]  /*00d0*/  @P0 BRA `(.L_x_1) ;  /* 0x0000000000340947 */ /* 0x018fea0003800000 */
[----:B------:R-:W0:Y:S01]  /*00e0*/  LDCU UR4, c[0x0][0x370] ;  /* 0x00006e00ff0477ac */ /* 0x000e220008000800 */
[----:B------:R-:W-:Y:S02]  /*00f0*/  IMAD.MOV.U32 R9, RZ, RZ, RZ ;  /* 0x000000ffff097224 */ /* 0x000fe400078e00ff */
[----:B------:R-:W-:Y:S02]  /*0100*/  IMAD.MOV.U32 R5, RZ, RZ, RZ ;  /* 0x000000ffff057224 */ /* 0x000fe400078e00ff */
[----:B0-----:R-:W-:-:S07]  /*0110*/  IMAD R11, R4, UR4, RZ ;  /* 0x00000004040b7c24 */ /* 0x001fce000f8e02ff */
.L_x_2:
[----:B------:R-:W-:-:S04]  /*0120*/  LEA R2, P0, R0, UR10, 0x2 ;  /* 0x0000000a00027c11 */ /* 0x000fc8000f8010ff */
[----:B------:R-:W-:-:S05]  /*0130*/  LEA.HI.X R3, R0, UR11, R9, 0x2, P0 ;  /* 0x0000000b00037c11 */ /* 0x000fca00080f1409 */
[----:B------:R-:W2:Y:S01]  /*0140*/  LDG.E R2, desc[UR6][R2.64] ;  /* 0x0000000602027981 */ /* 0x000ea2000c1e1900 */
[----:B------:R-:W-:-:S05]  /*0150*/  IADD3 R0, P0, PT, R11, R0, RZ ;  /* 0x000000000b007210 */ /* 0x000fca0007f1e0ff */
[----:B------:R-:W-:Y:S01]  /*0160*/  IMAD.X R9, RZ, RZ, R9, P0 ;  /* 0x000000ffff097224 */ /* 0x000fe200000e0609 */
[----:B------:R-:W-:-:S04]  /*0170*/  ISETP.GE.U32.AND P0, PT, R0, UR8, PT ;  /* 0x0000000800007c0c */ /* 0x000fc8000bf06070 */
[----:B------:R-:W-:Y:S01]  /*0180*/  ISETP.GE.U32.AND.EX P0, PT, R9, UR9, PT, P0 ;  /* 0x0000000909007c0c */ /* 0x000fe2000bf06100 */
[----:B--2---:R-:W-:-:S12]  /*0190*/  IMAD.IADD R5, R2, 0x1, R5 ;  /* 0x0000000102057824 */ /* 0x004fd800078e0205 */
[----:B------:R-:W-:Y:S05]  /*01a0*/  @!P0 BRA `(.L_x_2) ;  /* 0xfffffffc00dc8947 */ /* 0x000fea000383ffff */
.L_x_1:
[----:B------:R-:W-:Y:S05]  /*01b0*/  BSYNC.RECONVERGENT B0 ;  /* 0x0000000000007941 */ /* 0x000fea0003800200 */
.L_x_0:
[----:B------:R-:W0:Y:S01]  /*01c0*/  S2UR UR5, SR_CgaCtaId ;  /* 0x00000000000579c3 */ /* 0x000e220000008800 */
[----:B------:R-:W-:Y:S01]  /*01d0*/  VIADD R3, R4, 0xffffffff ;  /* 0xffffffff04037836 */ /* 0x000fe20000000000 */
[----:B------:R-:W-:-:S04]  /*01e0*/  UMOV UR4, 0x400 ;  /* 0x0000040000047882 */ /* 0x000fc80000000000 */
[----:B------:R-:W-:Y:S01]  /*01f0*/  LOP3.LUT P0, RZ, R4, R3, RZ, 0xc0, !PT ;  /* 0x0000000304ff7212 */ /* 0x000fe2000780c0ff */
[----:B0-----:R-:W-:-:S06]  /*0200*/  ULEA UR4, UR5, UR4, 0x18 ;  /* 0x0000000405047291 */ /* 0x001fcc000f8ec0ff */
[----:B------:R-:W-:-:S05]  /*0210*/  LEA R0, R7, UR4, 0x2 ;  /* 0x0000000407007c11 */ /* 0x000fca000f8e10ff */
[----:B------:R0:W-:Y:S01]  /*0220*/  STS [R0], R5 ;  /* 0x0000000500007388 */ /* 0x0001e20000000800 */
[----:B------:R-:W-:Y:S06]  /*0230*/  BAR.SYNC.DEFER_BLOCKING 0x0 ;  /* 0x0000000000007b1d */ /* 0x000fec0000010000 */
[----:B------:R-:W-:Y:S05]  /*0240*/  @!P0 BRA `(.L_x_3) ;  /* 0x0000000000348947 */ /* 0x000fea0003800000 */
.L_x_4:
[----:B------:R-:W-:-:S05]  /*0250*/  VIADD R3, R4, 0xffffffff ;  /* 0xffffffff04037836 */ /* 0x000fca0000000000 */
[----:B------:R-:W-:-:S05]  /*0260*/  LOP3.LUT R4, R3, R4, RZ, 0xc0, !PT ;  /* 0x0000000403047212 */ /* 0x000fca00078ec0ff */
[----:B------:R-:W-:-:S05]  /*0270*/  VIADD R3, R4, 0xffffffff ;  /* 0xffffffff04037836 */ /* 0x000fca0000000000 */
[----:B------:R-:W-:-:S13]  /*0280*/  LOP3.LUT P0, RZ, R4, R3, RZ, 0xc0, !PT ;  /* 0x0000000304ff7212 */ /* 0x000fda000780c0ff */
[----:B------:R-:W-:Y:S05]  /*0290*/  @P0 BRA `(.L_x_4) ;  /* 0xfffffffc00ec0947 */ /* 0x000fea000383ffff */
[----:B------:R-:W-:-:S13]  /*02a0*/  ISETP.GE.AND P0, PT, R7, R4, PT ;  /* 0x000000040700720c */ /* 0x000fda0003f06270 */
[----:B------:R-:W-:-:S05]  /*02b0*/  @P0 IMAD.IADD R2, R7, 0x1, -R4 ;  /* 0x0000000107020824 */ /* 0x000fca00078e0a04 */
[----:B------:R-:W-:Y:S02]  /*02c0*/  @P0 LEA R3, R2, UR4, 0x2 ;  /* 0x0000000402030c11 */ /* 0x000fe4000f8e10ff */
[----:B------:R-:W-:Y:S04]  /*02d0*/  @P0 LDS R2, [R0] ;  /* 0x0000000000020984 */ /* 0x000fe80000000800 */
[----:B0-----:R-:W0:Y:S02]  /*02e0*/  @P0 LDS R5, [R3] ;  /* 0x0000000003050984 */ /* 0x001e240000000800 */
[----:B0-----:R-:W-:-:S05]  /*02f0*/  @P0 IMAD.IADD R2, R2, 0x1, R5 ;  /* 0x0000000102020824 */ /* 0x001fca00078e0205 */
[----:B------:R1:W-:Y:S01]  /*0300*/  @P0 STS [R3], R2 ;  /* 0x0000000203000388 */ /* 0x0003e20000000800 */
[----:B------:R-:W-:Y:S06]  /*0310*/  BAR.SYNC.DEFER_BLOCKING 0x0 ;  /* 0x0000000000007b1d */ /* 0x000fec0000010000 */
.L_x_3:
[----:B------:R-:W-:Y:S02]  /*0320*/  ISETP.GE.U32.AND P1, PT, R4, 0x2, PT ;  /* 0x000000020400780c */ /* 0x000fe40003f26070 */
[----:B------:R-:W-:-:S11]  /*0330*/  ISETP.NE.AND P0, PT, R7, RZ, PT ;  /* 0x000000ff0700720c */ /* 0x000fd60003f05270 */
[----:B------:R-:W-:Y:S05]  /*0340*/  @!P1 BRA `(.L_x_5) ;  /* 0x00000000002c9947 */ /* 0x000fea0003800000 */
.L_x_6:
[----:B0-----:R-:W-:-:S04]  /*0350*/  SHF.R.U32.HI R5, RZ, 0x1, R4 ;  /* 0x00000001ff057819 */ /* 0x001fc80000011604 */
[----:B------:R-:W-:-:S13]  /*0360*/  ISETP.GE.U32.AND P1, PT, R7, R5, PT ;  /* 0x000000050700720c */ /* 0x000fda0003f26070 */
[----:B-1----:R-:W-:Y:S01]  /*0370*/  @!P1 IMAD R2, R5, 0x4, R0 ;  /* 0x0000000405029824 */ /* 0x002fe200078e0200 */
[----:B------:R-:W-:Y:S05]  /*0380*/  @!P1 LDS R3, [R0] ;  /* 0x0000000000039984 */ /* 0x000fea0000000800 */
[----:B------:R-:W0:Y:S02]  /*0390*/  @!P1 LDS R2, [R2] ;  /* 0x0000000002029984 */ /* 0x000e240000000800 */
[----:B0-----:R-:W-:-:S05]  /*03a0*/  @!P1 IMAD.IADD R3, R2, 0x1, R3 ;  /* 0x0000000102039824 */ /* 0x001fca00078e0203 */
[----:B------:R2:W-:Y:S01]  /*03b0*/  @!P1 STS [R0], R3 ;  /* 0x0000000300009388 */ /* 0x0005e20000000800 */
[----:B------:R-:W-:Y:S01]  /*03c0*/  BAR.SYNC.DEFER_BLOCKING 0x0 ;  /* 0x0000000000007b1d */ /* 0x000fe20000010000 */
[----:B------:R-:W-:Y:S01]  /*03d0*/  ISETP.GT.U32.AND P1, PT, R4, 0x3, PT ;  /* 0x000000030400780c */ /* 0x000fe20003f24070 */
[----:B------:R-:W-:-:S12]  /*03e0*/  IMAD.MOV.U32 R4, RZ, RZ, R5 ;  /* 0x000000ffff047224 */ /* 0x000fd800078e0005 */
[----:B--2---:R-:W-:Y:S05]  /*03f0*/  @P1 BRA `(.L_x_6) ;  /* 0xfffffffc00d41947 */ /* 0x004fea000383ffff */
.L_x_5:
[----:B------:R-:W-:Y:S05]  /*0400*/  @P0 EXIT ;  /* 0x000000000000094d */ /* 0x000fea0003800000 */
[----:B------:R-:W2:Y:S01]  /*0410*/  S2UR UR5, SR_CgaCtaId ;  /* 0x00000000000579c3 */ /* 0x000ea20000008800 */
[----:B------:R-:W-:-:S07]  /*0420*/  UMOV UR4, 0x400 ;  /* 0x0000040000047882 */ /* 0x000fce0000000000 */
[----:B-1----:R-:W1:Y:S01]  /*0430*/  LDC.64 R2, c[0x0][0x380] ;  /* 0x0000e000ff027b82 */ /* 0x002e620000000a00 */
[----:B--2---:R-:W-:Y:S01]  /*0440*/  ULEA UR4, UR5, UR4, 0x18 ;  /* 0x0000000405047291 */ /* 0x004fe2000f8ec0ff */
[----:B-1----:R-:W-:-:S08]  /*0450*/  IMAD.WIDE.U32 R2, R6, 0x4, R2 ;  /* 0x0000000406027825 */ /* 0x002fd000078e0002 */
[----:B0-----:R-:W0:Y:S04]  /*0460*/  LDS R5, [UR4] ;  /* 0x00000004ff057984 */ /* 0x001e280008000800 */
[----:B0-----:R-:W-:Y:S01]  /*0470*/  STG.E desc[UR6][R2.64], R5 ;  /* 0x0000000502007986 */ /* 0x001fe2000c101906 */
[----:B------:R-:W-:Y:S05]  /*0480*/  EXIT ;  /* 0x000000000000794d */ /* 0x000fea0003800000 */
.L_x_7:
[----:B------:R-:W-:-:S00]  /*0490*/  BRA `(.L_x_7) ;  /* 0xfffffffc00fc7947 */ /* 0x000fc0000383ffff */
[----:B------:R-:W-:-:S00]  /*04a0*/  NOP ;  /* 0x0000000000007918 */ /* 0x000fc00000000000 */
        /* <DEDUP_REMOVED lines=13> */
.L_x_8:


//--------------------- .nv.shared._Z17Reduction7_kernelPiPKim --------------------------
	.section	.nv.shared._Z17Reduction7_kernelPiPKim,"aw",@nobits
	.sectionflags	@""
	.align	16
	.zero		1024


//--------------------- .nv.shared.reserved.0     --------------------------
	.section	.nv.shared.reserved.0,"aw",@nobits
	.weak		__nv_reservedSMEM_offset_0_alias
	.size		__nv_reservedSMEM_offset_0_alias, 0, 64
	.other		__nv_reservedSMEM_offset_0_alias,@"STO_CUDA_RESERVED_SHARED STV_DEFAULT"
__nv_reservedSMEM_offset_0_alias:
	.zero		0
	.zero		64


//--------------------- .nv.constant0._Z17Reduction7_kernelPiPKim --------------------------
	.section	.nv.constant0._Z17Reduction7_kernelPiPKim,"a",@progbits
	.sectionflags	@""
	.align	4
.nv.constant0._Z17Reduction7_kernelPiPKim:
	.zero		920


//--------------------- SYMBOLS --------------------------

	.type		.nv.reservedSmem.offset0,@object
	.size		.nv.reservedSmem.offset0,0x4
	.type		.nv.reservedSmem.cap,@object
	.size		.nv.reservedSmem.cap,0x4
